//
// Generated by NVIDIA NVVM Compiler
//
// Compiler Build ID: CL-36424714
// Cuda compilation tools, release 13.0, V13.0.88
// Based on NVVM 20.0.0
//

.version 9.0
.target sm_100
.address_size 64

	// .globl	_Z14update_neuronsPfS_i

.visible .entry _Z14update_neuronsPfS_i(
	.param .u64 .ptr .align 1 _Z14update_neuronsPfS_i_param_0,
	.param .u64 .ptr .align 1 _Z14update_neuronsPfS_i_param_1,
	.param .u32 _Z14update_neuronsPfS_i_param_2
)
{
	.reg .pred 	%p<2>;
	.reg .b32 	%r<6>;
	.reg .b32 	%f<4>;
	.reg .b64 	%rd<8>;

	ld.param.u64 	%rd1, [_Z14update_neuronsPfS_i_param_0];
	ld.param.u64 	%rd2, [_Z14update_neuronsPfS_i_param_1];
	ld.param.u32 	%r2, [_Z14update_neuronsPfS_i_param_2];
	mov.u32 	%r3, %ctaid.x;
	mov.u32 	%r4, %ntid.x;
	mov.u32 	%r5, %tid.x;
	mad.lo.s32 	%r1, %r3, %r4, %r5;
	setp.ge.s32 	%p1, %r1, %r2;
	@%p1 bra 	$L__BB0_2;
	cvta.to.global.u64 	%rd3, %rd2;
	cvta.to.global.u64 	%rd4, %rd1;
	mul.wide.s32 	%rd5, %r1, 4;
	add.s64 	%rd6, %rd3, %rd5;
	ld.global.f32 	%f1, [%rd6];
	add.s64 	%rd7, %rd4, %rd5;
	ld.global.f32 	%f2, [%rd7];
	add.f32 	%f3, %f1, %f2;
	st.global.f32 	[%rd7], %f3;
$L__BB0_2:
	ret;

}
	// .globl	_Z18propagate_synapsesPfS_Pii
.visible .entry _Z18propagate_synapsesPfS_Pii(
	.param .u64 .ptr .align 1 _Z18propagate_synapsesPfS_Pii_param_0,
	.param .u64 .ptr .align 1 _Z18propagate_synapsesPfS_Pii_param_1,
	.param .u64 .ptr .align 1 _Z18propagate_synapsesPfS_Pii_param_2,
	.param .u32 _Z18propagate_synapsesPfS_Pii_param_3
)
{
	.reg .pred 	%p<7>;
	.reg .b32 	%r<32>;
	.reg .b32 	%f<16>;
	.reg .b64 	%rd<27>;

	ld.param.u64 	%rd6, [_Z18propagate_synapsesPfS_Pii_param_0];
	ld.param.u64 	%rd7, [_Z18propagate_synapsesPfS_Pii_param_1];
	ld.param.u64 	%rd8, [_Z18propagate_synapsesPfS_Pii_param_2];
	ld.param.u32 	%r16, [_Z18propagate_synapsesPfS_Pii_param_3];
	cvta.to.global.u64 	%rd1, %rd6;
	cvta.to.global.u64 	%rd2, %rd7;
	cvta.to.global.u64 	%rd3, %rd8;
	mov.u32 	%r17, %ctaid.x;
	mov.u32 	%r18, %ntid.x;
	mov.u32 	%r19, %tid.x;
	mad.lo.s32 	%r1, %r17, %r18, %r19;
	setp.ge.s32 	%p1, %r1, %r16;
	@%p1 bra 	$L__BB1_8;
	mul.wide.s32 	%rd9, %r1, 4;
	add.s64 	%rd10, %rd3, %rd9;
	ld.global.u32 	%r2, [%rd10];
	ld.global.u32 	%r3, [%rd10+4];
	setp.ge.s32 	%p2, %r2, %r3;
	@%p2 bra 	$L__BB1_8;
	sub.s32 	%r20, %r3, %r2;
	and.b32  	%r4, %r20, 3;
	setp.eq.s32 	%p3, %r4, 0;
	mov.u32 	%r29, %r2;
	@%p3 bra 	$L__BB1_5;
	neg.s32 	%r27, %r4;
	mov.u32 	%r29, %r2;
$L__BB1_4:
	.pragma "nounroll";
	mul.wide.s32 	%rd11, %r29, 4;
	add.s64 	%rd12, %rd2, %rd11;
	add.s64 	%rd13, %rd3, %rd11;
	ld.global.u32 	%r21, [%rd13];
	ld.global.f32 	%f1, [%rd12];
	mul.wide.s32 	%rd14, %r21, 4;
	add.s64 	%rd15, %rd1, %rd14;
	ld.global.f32 	%f2, [%rd15];
	add.f32 	%f3, %f1, %f2;
	st.global.f32 	[%rd15], %f3;
	add.s32 	%r29, %r29, 1;
	add.s32 	%r27, %r27, 1;
	setp.ne.s32 	%p4, %r27, 0;
	@%p4 bra 	$L__BB1_4;
$L__BB1_5:
	sub.s32 	%r22, %r2, %r3;
	setp.gt.u32 	%p5, %r22, -4;
	@%p5 bra 	$L__BB1_8;
	sub.s32 	%r30, %r29, %r3;
	add.s64 	%rd4, %rd3, 8;
	add.s64 	%rd5, %rd2, 8;
$L__BB1_7:
	mul.wide.s32 	%rd16, %r29, 4;
	add.s64 	%rd17, %rd4, %rd16;
	add.s64 	%rd18, %rd5, %rd16;
	ld.global.u32 	%r23, [%rd17+-8];
	ld.global.f32 	%f4, [%rd18+-8];
	mul.wide.s32 	%rd19, %r23, 4;
	add.s64 	%rd20, %rd1, %rd19;
	ld.global.f32 	%f5, [%rd20];
	add.f32 	%f6, %f4, %f5;
	st.global.f32 	[%rd20], %f6;
	ld.global.u32 	%r24, [%rd17+-4];
	ld.global.f32 	%f7, [%rd18+-4];
	mul.wide.s32 	%rd21, %r24, 4;
	add.s64 	%rd22, %rd1, %rd21;
	ld.global.f32 	%f8, [%rd22];
	add.f32 	%f9, %f7, %f8;
	st.global.f32 	[%rd22], %f9;
	ld.global.u32 	%r25, [%rd17];
	ld.global.f32 	%f10, [%rd18];
	mul.wide.s32 	%rd23, %r25, 4;
	add.s64 	%rd24, %rd1, %rd23;
	ld.global.f32 	%f11, [%rd24];
	add.f32 	%f12, %f10, %f11;
	st.global.f32 	[%rd24], %f12;
	ld.global.u32 	%r26, [%rd17+4];
	ld.global.f32 	%f13, [%rd18+4];
	mul.wide.s32 	%rd25, %r26, 4;
	add.s64 	%rd26, %rd1, %rd25;
	ld.global.f32 	%f14, [%rd26];
	add.f32 	%f15, %f13, %f14;
	st.global.f32 	[%rd26], %f15;
	add.s32 	%r29, %r29, 4;
	add.s32 	%r30, %r30, 4;
	setp.ne.s32 	%p6, %r30, 0;
	@%p6 bra 	$L__BB1_7;
$L__BB1_8:
	ret;

}


// ===== COMPILED SASS (sm_100) =====

	.target	sm_100

	.elftype	@"ET_EXEC"


//--------------------- .note.nv.tkinfo           --------------------------
	.section	.note.nv.tkinfo,"",@"SHT_NOTE"
	.sectionflags	@"SHF_NOTE_NV_TKINFO"
	.tkinfo
        /*0018*/ 	.word	0x00000002
        /*0030*/ 	.string	""
        /*0030*/ 	.string	"ptxas"
        /*0030*/ 	.string	"Cuda compilation tools, release 13.0, V13.0.88"
        /*0030*/ 	.string	"Build cuda_13.0.r13.0/compiler.36424714_0"
        /*0030*/ 	.string	"-arch sm_100 -m 64 "



//--------------------- .note.nv.cuinfo           --------------------------
	.section	.note.nv.cuinfo,"",@"SHT_NOTE"
	.sectionflags	@"SHF_NOTE_NV_CUINFO"
        /*0018*/ 	.short	0x0002
        /*001a*/ 	.short	0x0064
        /*001c*/ 	.short	0x0082
	.zero		2


//--------------------- .nv.info                  --------------------------
	.section	.nv.info,"",@"SHT_CUDA_INFO"
	.align	4


	//----- nvinfo : EIATTR_REGCOUNT
	.align		4
        /*0000*/ 	.byte	0x04, 0x2f
        /*0002*/ 	.short	(.L_1 - .L_0)
	.align		4
.L_0:
        /*0004*/ 	.word	index@(_Z14update_neuronsPfS_i)
        /*0008*/ 	.word	0x0000000a


	//----- nvinfo : EIATTR_FRAME_SIZE
	.align		4
.L_1:
        /*000c*/ 	.byte	0x04, 0x11
        /*000e*/ 	.short	(.L_3 - .L_2)
	.align		4
.L_2:
        /*0010*/ 	.word	index@(_Z14update_neuronsPfS_i)
        /*0014*/ 	.word	0x00000000


	//----- nvinfo : EIATTR_REGCOUNT
	.align		4
.L_3:
        /*0018*/ 	.byte	0x04, 0x2f
        /*001a*/ 	.short	(.L_5 - .L_4)
	.align		4
.L_4:
        /*001c*/ 	.word	index@(_Z18propagate_synapsesPfS_Pii)
        /*0020*/ 	.word	0x00000016


	//----- nvinfo : EIATTR_FRAME_SIZE
	.align		4
.L_5:
        /*0024*/ 	.byte	0x04, 0x11
        /*0026*/ 	.short	(.L_7 - .L_6)
	.align		4
.L_6:
        /*0028*/ 	.word	index@(_Z18propagate_synapsesPfS_Pii)
        /*002c*/ 	.word	0x00000000


	//----- nvinfo : EIATTR_MIN_STACK_SIZE
	.align		4
.L_7:
        /*0030*/ 	.byte	0x04, 0x12
        /*0032*/ 	.short	(.L_9 - .L_8)
	.align		4
.L_8:
        /*0034*/ 	.word	index@(_Z18propagate_synapsesPfS_Pii)
        /*0038*/ 	.word	0x00000000


	//----- nvinfo : EIATTR_MIN_STACK_SIZE
	.align		4
.L_9:
        /*003c*/ 	.byte	0x04, 0x12
        /*003e*/ 	.short	(.L_11 - .L_10)
	.align		4
.L_10:
        /*0040*/ 	.word	index@(_Z14update_neuronsPfS_i)
        /*0044*/ 	.word	0x00000000
.L_11:


//--------------------- .nv.compat                --------------------------
	.section	.nv.compat,"",@"SHT_CUDA_COMPAT_INFO"
	.align	4
        /*0000*/ 	.byte	0x02, 0x09, 0x00, 0x00, 0x02, 0x02, 0x01, 0x00, 0x02, 0x05, 0x05, 0x00, 0x03, 0x07, 0x01, 0x01
        /*0010*/ 	.byte	0x02, 0x03, 0x00, 0x00, 0x02, 0x06, 0x01, 0x00, 0x04, 0x0b, 0x08, 0x00, 0x09, 0x00, 0x00, 0x00
        /*0020*/ 	.byte	0x00, 0x00, 0x00, 0x00


//--------------------- .nv.info._Z18propagate_synapsesPfS_Pii --------------------------
	.section	.nv.info._Z18propagate_synapsesPfS_Pii,"",@"SHT_CUDA_INFO"
	.sectionflags	@""
	.align	4


	//----- nvinfo : EIATTR_CUDA_API_VERSION
	.align		4
        /*0000*/ 	.byte	0x04, 0x37
        /*0002*/ 	.short	(.L_13 - .L_12)
.L_12:
        /*0004*/ 	.word	0x00000082


	//----- nvinfo : EIATTR_KPARAM_INFO
	.align		4
.L_13:
        /*0008*/ 	.byte	0x04, 0x17
        /*000a*/ 	.short	(.L_15 - .L_14)
.L_14:
        /*000c*/ 	.word	0x00000000
        /*0010*/ 	.short	0x0003
        /*0012*/ 	.short	0x0018
        /*0014*/ 	.byte	0x00, 0xf0, 0x11, 0x00


	//----- nvinfo : EIATTR_KPARAM_INFO
	.align		4
.L_15:
        /*0018*/ 	.byte	0x04, 0x17
        /*001a*/ 	.short	(.L_17 - .L_16)
.L_16:
        /*001c*/ 	.word	0x00000000
        /*0020*/ 	.short	0x0002
        /*0022*/ 	.short	0x0010
        /*0024*/ 	.byte	0x00, 0xf5, 0x21, 0x00


	//----- nvinfo : EIATTR_KPARAM_INFO
	.align		4
.L_17:
        /*0028*/ 	.byte	0x04, 0x17
        /*002a*/ 	.short	(.L_19 - .L_18)
.L_18:
        /*002c*/ 	.word	0x00000000
        /*0030*/ 	.short	0x0001
        /*0032*/ 	.short	0x0008
        /*0034*/ 	.byte	0x00, 0xf5, 0x21, 0x00


	//----- nvinfo : EIATTR_KPARAM_INFO
	.align		4
.L_19:
        /*0038*/ 	.byte	0x04, 0x17
        /*003a*/ 	.short	(.L_21 - .L_20)
.L_20:
        /*003c*/ 	.word	0x00000000
        /*0040*/ 	.short	0x0000
        /*0042*/ 	.short	0x0000
        /*0044*/ 	.byte	0x00, 0xf5, 0x21, 0x00


	//----- nvinfo : EIATTR_SPARSE_MMA_MASK
	.align		4
.L_21:
        /*0048*/ 	.byte	0x03, 0x50
        /*004a*/ 	.short	0x0000


	//----- nvinfo : EIATTR_MAXREG_COUNT
	.align		4
        /*004c*/ 	.byte	0x03, 0x1b
        /*004e*/ 	.short	0x00ff


	//----- nvinfo : EIATTR_MERCURY_ISA_VERSION
	.align		4
        /*0050*/ 	.byte	0x03, 0x5f
        /*0052*/ 	.short	0x0101


	//----- nvinfo : EIATTR_VRC_CTA_INIT_COUNT
	.align		4
        /*0054*/ 	.byte	0x02, 0x4a
	.zero		1
	.zero		1


	//----- nvinfo : EIATTR_EXIT_INSTR_OFFSETS
	.align		4
        /*0058*/ 	.byte	0x04, 0x1c
        /*005a*/ 	.short	(.L_23 - .L_22)


	//   ....[0]....
.L_22:
        /*005c*/ 	.word	0x00000070


	//   ....[1]....
        /*0060*/ 	.word	0x000000e0


	//   ....[2]....
        /*0064*/ 	.word	0x00000250


	//   ....[3]....
        /*0068*/ 	.word	0x00000500


	//----- nvinfo : EIATTR_CRS_STACK_SIZE
	.align		4
.L_23:
        /*006c*/ 	.byte	0x04, 0x1e
        /*006e*/ 	.short	(.L_25 - .L_24)
.L_24:
        /*0070*/ 	.word	0x00000000


	//----- nvinfo : EIATTR_CBANK_PARAM_SIZE
	.align		4
.L_25:
        /*0074*/ 	.byte	0x03, 0x19
        /*0076*/ 	.short	0x001c


	//----- nvinfo : EIATTR_PARAM_CBANK
	.align		4
        /*0078*/ 	.byte	0x04, 0x0a
        /*007a*/ 	.short	(.L_27 - .L_26)
	.align		4
.L_26:
        /*007c*/ 	.word	index@(.nv.constant0._Z18propagate_synapsesPfS_Pii)
        /*0080*/ 	.short	0x0380
        /*0082*/ 	.short	0x001c


	//----- nvinfo : EIATTR_SW_WAR
	.align		4
.L_27:
        /*0084*/ 	.byte	0x04, 0x36
        /*0086*/ 	.short	(.L_29 - .L_28)
.L_28:
        /*0088*/ 	.word	0x00000008
.L_29:


//--------------------- .nv.info._Z14update_neuronsPfS_i --------------------------
	.section	.nv.info._Z14update_neuronsPfS_i,"",@"SHT_CUDA_INFO"
	.sectionflags	@""
	.align	4


	//----- nvinfo : EIATTR_CUDA_API_VERSION
	.align		4
        /*0000*/ 	.byte	0x04, 0x37
        /*0002*/ 	.short	(.L_31 - .L_30)
.L_30:
        /*0004*/ 	.word	0x00000082


	//----- nvinfo : EIATTR_KPARAM_INFO
	.align		4
.L_31:
        /*0008*/ 	.byte	0x04, 0x17
        /*000a*/ 	.short	(.L_33 - .L_32)
.L_32:
        /*000c*/ 	.word	0x00000000
        /*0010*/ 	.short	0x0002
        /*0012*/ 	.short	0x0010
        /*0014*/ 	.byte	0x00, 0xf0, 0x11, 0x00


	//----- nvinfo : EIATTR_KPARAM_INFO
	.align		4
.L_33:
        /*0018*/ 	.byte	0x04, 0x17
        /*001a*/ 	.short	(.L_35 - .L_34)
.L_34:
        /*001c*/ 	.word	0x00000000
        /*0020*/ 	.short	0x0001
        /*0022*/ 	.short	0x0008
        /*0024*/ 	.byte	0x00, 0xf5, 0x21, 0x00


	//----- nvinfo : EIATTR_KPARAM_INFO
	.align		4
.L_35:
        /*0028*/ 	.byte	0x04, 0x17
        /*002a*/ 	.short	(.L_37 - .L_36)
.L_36:
        /*002c*/ 	.word	0x00000000
        /*0030*/ 	.short	0x0000
        /*0032*/ 	.short	0x0000
        /*0034*/ 	.byte	0x00, 0xf5, 0x21, 0x00


	//----- nvinfo : EIATTR_SPARSE_MMA_MASK
	.align		4
.L_37:
        /*0038*/ 	.byte	0x03, 0x50
        /*003a*/ 	.short	0x0000


	//----- nvinfo : EIATTR_MAXREG_COUNT
	.align		4
        /*003c*/ 	.byte	0x03, 0x1b
        /*003e*/ 	.short	0x00ff


	//----- nvinfo : EIATTR_MERCURY_ISA_VERSION
	.align		4
        /*0040*/ 	.byte	0x03, 0x5f
        /*0042*/ 	.short	0x0101


	//----- nvinfo : EIATTR_VRC_CTA_INIT_COUNT
	.align		4
        /*0044*/ 	.byte	0x02, 0x4a
	.zero		1
	.zero		1


	//----- nvinfo : EIATTR_EXIT_INSTR_OFFSETS
	.align		4
        /*0048*/ 	.byte	0x04, 0x1c
        /*004a*/ 	.short	(.L_39 - .L_38)


	//   ....[0]....
.L_38:
        /*004c*/ 	.word	0x00000070


	//   ....[1]....
        /*0050*/ 	.word	0x00000110


	//----- nvinfo : EIATTR_CBANK_PARAM_SIZE
	.align		4
.L_39:
        /*0054*/ 	.byte	0x03, 0x19
        /*0056*/ 	.short	0x0014


	//----- nvinfo : EIATTR_PARAM_CBANK
	.align		4
        /*0058*/ 	.byte	0x04, 0x0a
        /*005a*/ 	.short	(.L_41 - .L_40)
	.align		4
.L_40:
        /*005c*/ 	.word	index@(.nv.constant0._Z14update_neuronsPfS_i)
        /*0060*/ 	.short	0x0380
        /*0062*/ 	.short	0x0014


	//----- nvinfo : EIATTR_SW_WAR
	.align		4
.L_41:
        /*0064*/ 	.byte	0x04, 0x36
        /*0066*/ 	.short	(.L_43 - .L_42)
.L_42:
        /*0068*/ 	.word	0x00000008
.L_43:


//--------------------- .nv.callgraph             --------------------------
	.section	.nv.callgraph,"",@"SHT_CUDA_CALLGRAPH"
	.align	4
	.sectionentsize	8
	.align		4
        /*0000*/ 	.word	0x00000000
	.align		4
        /*0004*/ 	.word	0xffffffff
	.align		4
        /*0008*/ 	.word	0x00000000
	.align		4
        /*000c*/ 	.word	0xfffffffe
	.align		4
        /*0010*/ 	.word	0x00000000
	.align		4
        /*0014*/ 	.word	0xfffffffd
	.align		4
        /*0018*/ 	.word	0x00000000
	.align		4
        /*001c*/ 	.word	0xfffffffc


//--------------------- .text._Z18propagate_synapsesPfS_Pii --------------------------
	.section	.text._Z18propagate_synapsesPfS_Pii,"ax",@progbits
	.align	128
        .global         _Z18propagate_synapsesPfS_Pii
        .type           _Z18propagate_synapsesPfS_Pii,@function
        .size           _Z18propagate_synapsesPfS_Pii,(.L_x_6 - _Z18propagate_synapsesPfS_Pii)
        .other          _Z18propagate_synapsesPfS_Pii,@"STO_CUDA_ENTRY STV_DEFAULT"
_Z18propagate_synapsesPfS_Pii:
.text._Z18propagate_synapsesPfS_Pii:
[----:B------:R-:W-:Y:S01]  /*0000*/  LDC R1, c[0x0][0x37c] ;  /* 0x0000df00ff017b82 */ /* 0x000fe20000000800 */
[----:B------:R-:W0:Y:S07]  /*0010*/  S2R R0, SR_TID.X ;  /* 0x0000000000007919 */ /* 0x000e2e0000002100 */
[----:B------:R-:W0:Y:S01]  /*0020*/  S2UR UR4, SR_CTAID.X ;  /* 0x00000000000479c3 */ /* 0x000e220000002500 */
[----:B------:R-:W1:Y:S07]  /*0030*/  LDCU UR5, c[0x0][0x398] ;  /* 0x00007300ff0577ac */ /* 0x000e6e0008000800 */
[----:B------:R-:W0:Y:S02]  /*0040*/  LDC R5, c[0x0][0x360] ;  /* 0x0000d800ff057b82 */ /* 0x000e240000000800 */
[----:B0-----:R-:W-:-:S05]  /*0050*/  IMAD R5, R5, UR4, R0 ;  /* 0x0000000405057c24 */ /* 0x001fca000f8e0200 */
[----:B-1----:R-:W-:-:S13]  /*0060*/  ISETP.GE.AND P0, PT, R5, UR5, PT ;  /* 0x0000000505007c0c */ /* 0x002fda000bf06270 */
[----:B------:R-:W-:Y:S05]  /*0070*/  @P0 EXIT ;  /* 0x000000000000094d */ /* 0x000fea0003800000 */
[----:B------:R-:W0:Y:S01]  /*0080*/  LDC.64 R2, c[0x0][0x390] ;  /* 0x0000e400ff027b82 */ /* 0x000e220000000a00 */
[----:B------:R-:W1:Y:S01]  /*0090*/  LDCU.64 UR8, c[0x0][0x358] ;  /* 0x00006b00ff0877ac */ /* 0x000e620008000a00 */
[----:B0-----:R-:W-:-:S05]  /*00a0*/  IMAD.WIDE R4, R5, 0x4, R2 ;  /* 0x0000000405047825 */ /* 0x001fca00078e0202 */
[----:B-1----:R-:W2:Y:S04]  /*00b0*/  LDG.E R0, desc[UR8][R4.64] ;  /* 0x0000000804007981 */ /* 0x002ea8000c1e1900 */
[----:B------:R-:W2:Y:S02]  /*00c0*/  LDG.E R15, desc[UR8][R4.64+0x4] ;  /* 0x00000408040f7981 */ /* 0x000ea4000c1e1900 */
[----:B--2---:R-:W-:-:S13]  /*00d0*/  ISETP.GE.AND P0, PT, R0, R15, PT ;  /* 0x0000000f0000720c */ /* 0x004fda0003f06270 */
[----:B------:R-:W-:Y:S05]  /*00e0*/  @P0 EXIT ;  /* 0x000000000000094d */ /* 0x000fea0003800000 */
[CC--:B------:R-:W-:Y:S01]  /*00f0*/  IADD3 R4, PT, PT, -R0.reuse, R15.reuse, RZ ;  /* 0x0000000f00047210 */ /* 0x0c0fe20007ffe1ff */
[----:B------:R-:W-:Y:S01]  /*0100*/  BSSY.RECONVERGENT B0, `(.L_x_0) ;  /* 0x0000014000007945 */ /* 0x000fe20003800200 */
[----:B------:R-:W-:Y:S02]  /*0110*/  IADD3 R5, PT, PT, R0, -R15, RZ ;  /* 0x8000000f00057210 */ /* 0x000fe40007ffe0ff */
[----:B------:R-:W-:Y:S02]  /*0120*/  LOP3.LUT P1, R8, R4, 0x3, RZ, 0xc0, !PT ;  /* 0x0000000304087812 */ /* 0x000fe4000782c0ff */
[----:B------:R-:W-:-:S11]  /*0130*/  ISETP.GT.U32.AND P0, PT, R5, -0x4, PT ;  /* 0xfffffffc0500780c */ /* 0x000fd60003f04070 */
[----:B------:R-:W-:Y:S05]  /*0140*/  @!P1 BRA `(.L_x_1) ;  /* 0x00000000003c9947 */ /* 0x000fea0003800000 */
[----:B------:R-:W0:Y:S01]  /*0150*/  LDC.64 R4, c[0x0][0x380] ;  /* 0x0000e000ff047b82 */ /* 0x000e220000000a00 */
[----:B------:R-:W-:-:S07]  /*0160*/  IADD3 R14, PT, PT, -R8, RZ, RZ ;  /* 0x000000ff080e7210 */ /* 0x000fce0007ffe1ff */
[----:B------:R-:W1:Y:S02]  /*0170*/  LDC.64 R6, c[0x0][0x388] ;  /* 0x0000e200ff067b82 */ /* 0x000e640000000a00 */
.L_x_2:
[----:B------:R-:W-:-:S06]  /*0180*/  IMAD.WIDE R10, R0, 0x4, R2 ;  /* 0x00000004000a7825 */ /* 0x000fcc00078e0202 */
[----:B------:R-:W0:Y:S01]  /*0190*/  LDG.E R11, desc[UR8][R10.64] ;  /* 0x000000080a0b7981 */ /* 0x000e22000c1e1900 */
[----:B-1----:R-:W-:-:S06]  /*01a0*/  IMAD.WIDE R8, R0, 0x4, R6 ;  /* 0x0000000400087825 */ /* 0x002fcc00078e0206 */
[----:B--2---:R-:W2:Y:S01]  /*01b0*/  LDG.E R8, desc[UR8][R8.64] ;  /* 0x0000000808087981 */ /* 0x004ea2000c1e1900 */
[----:B0-----:R-:W-:-:S05]  /*01c0*/  IMAD.WIDE R12, R11, 0x4, R4 ;  /* 0x000000040b0c7825 */ /* 0x001fca00078e0204 */
[----:B------:R-:W2:Y:S01]  /*01d0*/  LDG.E R17, desc[UR8][R12.64] ;  /* 0x000000080c117981 */ /* 0x000ea2000c1e1900 */
[----:B------:R-:W-:-:S04]  /*01e0*/  IADD3 R14, PT, PT, R14, 0x1, RZ ;  /* 0x000000010e0e7810 */ /* 0x000fc80007ffe0ff */
[----:B------:R-:W-:Y:S02]  /*01f0*/  ISETP.NE.AND P1, PT, R14, RZ, PT ;  /* 0x000000ff0e00720c */ /* 0x000fe40003f25270 */
[----:B------:R-:W-:Y:S01]  /*0200*/  IADD3 R0, PT, PT, R0, 0x1, RZ ;  /* 0x0000000100007810 */ /* 0x000fe20007ffe0ff */
[----:B--2---:R-:W-:-:S05]  /*0210*/  FADD R17, R8, R17 ;  /* 0x0000001108117221 */ /* 0x004fca0000000000 */
[----:B------:R2:W-:Y:S05]  /*0220*/  STG.E desc[UR8][R12.64], R17 ;  /* 0x000000110c007986 */ /* 0x0005ea000c101908 */
[----:B------:R-:W-:Y:S05]  /*0230*/  @P1 BRA `(.L_x_2) ;  /* 0xfffffffc00d01947 */ /* 0x000fea000383ffff */
.L_x_1:
[----:B------:R-:W-:Y:S05]  /*0240*/  BSYNC.RECONVERGENT B0 ;  /* 0x0000000000007941 */ /* 0x000fea0003800200 */
.L_x_0:
[----:B------:R-:W-:Y:S05]  /*0250*/  @P0 EXIT ;  /* 0x000000000000094d */ /* 0x000fea0003800000 */
[----:B------:R-:W0:Y:S01]  /*0260*/  LDCU.64 UR6, c[0x0][0x390] ;  /* 0x00007200ff0677ac */ /* 0x000e220008000a00 */
[----:B------:R-:W-:Y:S01]  /*0270*/  IADD3 R8, PT, PT, -R15, R0, RZ ;  /* 0x000000000f087210 */ /* 0x000fe20007ffe1ff */
[----:B------:R-:W1:Y:S01]  /*0280*/  LDCU.64 UR4, c[0x0][0x388] ;  /* 0x00007100ff0477ac */ /* 0x000e620008000a00 */
[----:B0-----:R-:W-:Y:S02]  /*0290*/  UIADD3 UR6, UP0, UPT, UR6, 0x8, URZ ;  /* 0x0000000806067890 */ /* 0x001fe4000ff1e0ff */
[----:B-1----:R-:W-:Y:S02]  /*02a0*/  UIADD3 UR4, UP1, UPT, UR4, 0x8, URZ ;  /* 0x0000000804047890 */ /* 0x002fe4000ff3e0ff */
[----:B------:R-:W-:Y:S02]  /*02b0*/  UIADD3.X UR7, UPT, UPT, URZ, UR7, URZ, UP0, !UPT ;  /* 0x00000007ff077290 */ /* 0x000fe400087fe4ff */
[----:B------:R-:W-:-:S12]  /*02c0*/  UIADD3.X UR5, UPT, UPT, URZ, UR5, URZ, UP1, !UPT ;  /* 0x00000005ff057290 */ /* 0x000fd80008ffe4ff */
.L_x_3:
[----:B------:R-:W-:Y:S01]  /*02d0*/  MOV R6, UR6 ;  /* 0x0000000600067c02 */ /* 0x000fe20008000f00 */
[----:B-1----:R-:W0:Y:S01]  /*02e0*/  LDC.64 R4, c[0x0][0x380] ;  /* 0x0000e000ff047b82 */ /* 0x002e220000000a00 */
[----:B------:R-:W-:-:S03]  /*02f0*/  MOV R7, UR7 ;  /* 0x0000000700077c02 */ /* 0x000fc60008000f00 */
[----:B------:R-:W-:-:S05]  /*0300*/  IMAD.WIDE R6, R0, 0x4, R6 ;  /* 0x0000000400067825 */ /* 0x000fca00078e0206 */
[----:B------:R-:W0:Y:S01]  /*0310*/  LDG.E R11, desc[UR8][R6.64+-0x8] ;  /* 0xfffff808060b7981 */ /* 0x000e22000c1e1900 */
[----:B------:R-:W-:Y:S02]  /*0320*/  MOV R2, UR4 ;  /* 0x0000000400027c02 */ /* 0x000fe40008000f00 */
[----:B------:R-:W-:-:S03]  /*0330*/  MOV R3, UR5 ;  /* 0x0000000500037c02 */ /* 0x000fc60008000f00 */
[----:B------:R-:W-:-:S05]  /*0340*/  IMAD.WIDE R2, R0, 0x4, R2 ;  /* 0x0000000400027825 */ /* 0x000fca00078e0202 */
[----:B------:R-:W3:Y:S01]  /*0350*/  LDG.E R9, desc[UR8][R2.64+-0x8] ;  /* 0xfffff80802097981 */ /* 0x000ee2000c1e1900 */
[----:B0-----:R-:W-:-:S05]  /*0360*/  IMAD.WIDE R10, R11, 0x4, R4 ;  /* 0x000000040b0a7825 */ /* 0x001fca00078e0204 */
[----:B--2---:R-:W3:Y:S02]  /*0370*/  LDG.E R12, desc[UR8][R10.64] ;  /* 0x000000080a0c7981 */ /* 0x004ee4000c1e1900 */
[----:B---3--:R-:W-:-:S05]  /*0380*/  FADD R9, R9, R12 ;  /* 0x0000000c09097221 */ /* 0x008fca0000000000 */
[----:B------:R0:W-:Y:S04]  /*0390*/  STG.E desc[UR8][R10.64], R9 ;  /* 0x000000090a007986 */ /* 0x0001e8000c101908 */
[----:B------:R-:W2:Y:S04]  /*03a0*/  LDG.E R13, desc[UR8][R6.64+-0x4] ;  /* 0xfffffc08060d7981 */ /* 0x000ea8000c1e1900 */
[----:B------:R-:W3:Y:S01]  /*03b0*/  LDG.E R14, desc[UR8][R2.64+-0x4] ;  /* 0xfffffc08020e7981 */ /* 0x000ee2000c1e1900 */
[----:B--2---:R-:W-:-:S05]  /*03c0*/  IMAD.WIDE R12, R13, 0x4, R4 ;  /* 0x000000040d0c7825 */ /* 0x004fca00078e0204 */
[----:B------:R-:W3:Y:S02]  /*03d0*/  LDG.E R15, desc[UR8][R12.64] ;  /* 0x000000080c0f7981 */ /* 0x000ee4000c1e1900 */
        /* <DEDUP_REMOVED lines=8> */
[----:B0-----:R-:W2:Y:S02]  /*0460*/  LDG.E R9, desc[UR8][R6.64+0x4] ;  /* 0x0000040806097981 */ /* 0x001ea4000c1e1900 */
[----:B--2---:R-:W-:Y:S02]  /*0470*/  IMAD.WIDE R4, R9, 0x4, R4 ;  /* 0x0000000409047825 */ /* 0x004fe400078e0204 */
[----:B------:R-:W2:Y:S04]  /*0480*/  LDG.E R9, desc[UR8][R2.64+0x4] ;  /* 0x0000040802097981 */ /* 0x000ea8000c1e1900 */
[----:B------:R-:W2:Y:S01]  /*0490*/  LDG.E R10, desc[UR8][R4.64] ;  /* 0x00000008040a7981 */ /* 0x000ea2000c1e1900 */
[----:B------:R-:W-:-:S04]  /*04a0*/  IADD3 R8, PT, PT, R8, 0x4, RZ ;  /* 0x0000000408087810 */ /* 0x000fc80007ffe0ff */
[----:B------:R-:W-:Y:S02]  /*04b0*/  ISETP.NE.AND P0, PT, R8, RZ, PT ;  /* 0x000000ff0800720c */ /* 0x000fe40003f05270 */
[----:B------:R-:W-:Y:S01]  /*04c0*/  IADD3 R0, PT, PT, R0, 0x4, RZ ;  /* 0x0000000400007810 */ /* 0x000fe20007ffe0ff */
[----:B--2---:R-:W-:-:S05]  /*04d0*/  FADD R9, R9, R10 ;  /* 0x0000000a09097221 */ /* 0x004fca0000000000 */
[----:B------:R1:W-:Y:S05]  /*04e0*/  STG.E desc[UR8][R4.64], R9 ;  /* 0x0000000904007986 */ /* 0x0003ea000c101908 */
[----:B------:R-:W-:Y:S05]  /*04f0*/  @P0 BRA `(.L_x_3) ;  /* 0xfffffffc00740947 */ /* 0x000fea000383ffff */
[----:B------:R-:W-:Y:S05]  /*0500*/  EXIT ;  /* 0x000000000000794d */ /* 0x000fea0003800000 */
.L_x_4:
[----:B------:R-:W-:-:S00]  /*0510*/  BRA `(.L_x_4) ;  /* 0xfffffffc00fc7947 */ /* 0x000fc0000383ffff */
[----:B------:R-:W-:-:S00]  /*0520*/  NOP ;  /* 0x0000000000007918 */ /* 0x000fc00000000000 */
        /* <DEDUP_REMOVED lines=13> */
.L_x_6:


//--------------------- .text._Z14update_neuronsPfS_i --------------------------
	.section	.text._Z14update_neuronsPfS_i,"ax",@progbits
	.align	128
        .global         _Z14update_neuronsPfS_i
        .type           _Z14update_neuronsPfS_i,@function
        .size           _Z14update_neuronsPfS_i,(.L_x_7 - _Z14update_neuronsPfS_i)
        .other          _Z14update_neuronsPfS_i,@"STO_CUDA_ENTRY STV_DEFAULT"
_Z14update_neuronsPfS_i:
.text._Z14update_neuronsPfS_i:
        /* <DEDUP_REMOVED lines=9> */
[----:B------:R-:W1:Y:S07]  /*0090*/  LDCU.64 UR4, c[0x0][0x358] ;  /* 0x00006b00ff0477ac */ /* 0x000e6e0008000a00 */
[----:B------:R-:W2:Y:S01]  /*00a0*/  LDC.64 R4, c[0x0][0x380] ;  /* 0x0000e000ff047b82 */ /* 0x000ea20000000a00 */
[----:B0-----:R-:W-:-:S06]  /*00b0*/  IMAD.WIDE R2, R7, 0x4, R2 ;  /* 0x0000000407027825 */ /* 0x001fcc00078e0202 */
[----:B-1----:R-:W3:Y:S01]  /*00c0*/  LDG.E R2, desc[UR4][R2.64] ;  /* 0x0000000402027981 */ /* 0x002ee2000c1e1900 */
[----:B--2---:R-:W-:-:S05]  /*00d0*/  IMAD.WIDE R4, R7, 0x4, R4 ;  /* 0x0000000407047825 */ /* 0x004fca00078e0204 */
[----:B------:R-:W3:Y:S02]  /*00e0*/  LDG.E R7, desc[UR4][R4.64] ;  /* 0x0000000404077981 */ /* 0x000ee4000c1e1900 */
[----:B---3--:R-:W-:-:S05]  /*00f0*/  FADD R7, R2, R7 ;  /* 0x0000000702077221 */ /* 0x008fca0000000000 */
[----:B------:R-:W-:Y:S01]  /*0100*/  STG.E desc[UR4][R4.64], R7 ;  /* 0x0000000704007986 */ /* 0x000fe2000c101904 */
[----:B------:R-:W-:Y:S05]  /*0110*/  EXIT ;  /* 0x000000000000794d */ /* 0x000fea0003800000 */
.L_x_5:
        /* <DEDUP_REMOVED lines=14> */
.L_x_7:


//--------------------- .nv.shared.reserved.0     --------------------------
	.section	.nv.shared.reserved.0,"aw",@nobits
	.weak		__nv_reservedSMEM_offset_0_alias
	.size		__nv_reservedSMEM_offset_0_alias, 0, 64
	.other		__nv_reservedSMEM_offset_0_alias,@"STO_CUDA_RESERVED_SHARED STV_DEFAULT"
__nv_reservedSMEM_offset_0_alias:
	.zero		0
	.zero		64


//--------------------- .nv.constant0._Z18propagate_synapsesPfS_Pii --------------------------
	.section	.nv.constant0._Z18propagate_synapsesPfS_Pii,"a",@progbits
	.sectionflags	@""
	.align	4
.nv.constant0._Z18propagate_synapsesPfS_Pii:
	.zero		924


//--------------------- .nv.constant0._Z14update_neuronsPfS_i --------------------------
	.section	.nv.constant0._Z14update_neuronsPfS_i,"a",@progbits
	.sectionflags	@""
	.align	4
.nv.constant0._Z14update_neuronsPfS_i:
	.zero		916


//--------------------- SYMBOLS --------------------------

	.type		.nv.reservedSmem.offset0,@object
	.size		.nv.reservedSmem.offset0,0x4
